//
// Generated by NVIDIA NVVM Compiler
//
// Compiler Build ID: CL-36424714
// Cuda compilation tools, release 13.0, V13.0.88
// Based on NVVM 20.0.0
//

.version 9.0
.target sm_100
.address_size 64

	// .globl	_Z13gemm_gpu_implPfS_S_
// _ZZ19gemm_gpu_block_implILi32EEvPfS0_S0_E4aSub has been demoted
// _ZZ19gemm_gpu_block_implILi32EEvPfS0_S0_E4bSub has been demoted

.visible .entry _Z13gemm_gpu_implPfS_S_(
	.param .u64 .ptr .align 1 _Z13gemm_gpu_implPfS_S__param_0,
	.param .u64 .ptr .align 1 _Z13gemm_gpu_implPfS_S__param_1,
	.param .u64 .ptr .align 1 _Z13gemm_gpu_implPfS_S__param_2
)
{
	.reg .pred 	%p<3>;
	.reg .b32 	%r<20>;
	.reg .b32 	%f<28>;
	.reg .b64 	%rd<15>;

	ld.param.u64 	%rd4, [_Z13gemm_gpu_implPfS_S__param_0];
	ld.param.u64 	%rd5, [_Z13gemm_gpu_implPfS_S__param_1];
	ld.param.u64 	%rd6, [_Z13gemm_gpu_implPfS_S__param_2];
	mov.u32 	%r10, %ctaid.x;
	mov.u32 	%r11, %ntid.x;
	mov.u32 	%r12, %tid.x;
	mad.lo.s32 	%r1, %r10, %r11, %r12;
	setp.gt.s32 	%p1, %r1, 1048575;
	@%p1 bra 	$L__BB0_3;
	cvta.to.global.u64 	%rd7, %rd6;
	shr.s32 	%r14, %r1, 31;
	shr.u32 	%r15, %r14, 22;
	add.s32 	%r16, %r1, %r15;
	and.b32  	%r18, %r16, -1024;
	sub.s32 	%r17, %r1, %r18;
	mul.wide.s32 	%rd8, %r1, 4;
	add.s64 	%rd1, %rd7, %rd8;
	mov.b32 	%r19, 0;
	st.global.u32 	[%rd1], %r19;
	cvta.to.global.u64 	%rd9, %rd4;
	add.s64 	%rd2, %rd9, 16;
	cvta.to.global.u64 	%rd10, %rd5;
	add.s64 	%rd3, %rd10, 16384;
	mov.f32 	%f27, 0f00000000;
$L__BB0_2:
	mul.wide.s32 	%rd11, %r18, 4;
	add.s64 	%rd12, %rd2, %rd11;
	mul.wide.s32 	%rd13, %r17, 4;
	add.s64 	%rd14, %rd3, %rd13;
	ld.global.f32 	%f4, [%rd12+-16];
	ld.global.f32 	%f5, [%rd14+-16384];
	fma.rn.f32 	%f6, %f4, %f5, %f27;
	st.global.f32 	[%rd1], %f6;
	ld.global.f32 	%f7, [%rd12+-12];
	ld.global.f32 	%f8, [%rd14+-12288];
	fma.rn.f32 	%f9, %f7, %f8, %f6;
	st.global.f32 	[%rd1], %f9;
	ld.global.f32 	%f10, [%rd12+-8];
	ld.global.f32 	%f11, [%rd14+-8192];
	fma.rn.f32 	%f12, %f10, %f11, %f9;
	st.global.f32 	[%rd1], %f12;
	ld.global.f32 	%f13, [%rd12+-4];
	ld.global.f32 	%f14, [%rd14+-4096];
	fma.rn.f32 	%f15, %f13, %f14, %f12;
	st.global.f32 	[%rd1], %f15;
	ld.global.f32 	%f16, [%rd12];
	ld.global.f32 	%f17, [%rd14];
	fma.rn.f32 	%f18, %f16, %f17, %f15;
	st.global.f32 	[%rd1], %f18;
	ld.global.f32 	%f19, [%rd12+4];
	ld.global.f32 	%f20, [%rd14+4096];
	fma.rn.f32 	%f21, %f19, %f20, %f18;
	st.global.f32 	[%rd1], %f21;
	ld.global.f32 	%f22, [%rd12+8];
	ld.global.f32 	%f23, [%rd14+8192];
	fma.rn.f32 	%f24, %f22, %f23, %f21;
	st.global.f32 	[%rd1], %f24;
	ld.global.f32 	%f25, [%rd12+12];
	ld.global.f32 	%f26, [%rd14+12288];
	fma.rn.f32 	%f27, %f25, %f26, %f24;
	st.global.f32 	[%rd1], %f27;
	add.s32 	%r19, %r19, 8;
	add.s32 	%r18, %r18, 8;
	add.s32 	%r17, %r17, 8192;
	setp.ne.s32 	%p2, %r19, 1024;
	@%p2 bra 	$L__BB0_2;
$L__BB0_3:
	ret;

}
	// .globl	_Z19gemm_gpu_block_implILi32EEvPfS0_S0_
.visible .entry _Z19gemm_gpu_block_implILi32EEvPfS0_S0_(
	.param .u64 .ptr .align 1 _Z19gemm_gpu_block_implILi32EEvPfS0_S0__param_0,
	.param .u64 .ptr .align 1 _Z19gemm_gpu_block_implILi32EEvPfS0_S0__param_1,
	.param .u64 .ptr .align 1 _Z19gemm_gpu_block_implILi32EEvPfS0_S0__param_2
)
{
	.reg .pred 	%p<3>;
	.reg .b32 	%r<26>;
	.reg .b32 	%f<102>;
	.reg .b64 	%rd<19>;
	// demoted variable
	.shared .align 4 .b8 _ZZ19gemm_gpu_block_implILi32EEvPfS0_S0_E4aSub[4096];
	// demoted variable
	.shared .align 4 .b8 _ZZ19gemm_gpu_block_implILi32EEvPfS0_S0_E4bSub[4096];
	ld.param.u64 	%rd7, [_Z19gemm_gpu_block_implILi32EEvPfS0_S0__param_0];
	ld.param.u64 	%rd8, [_Z19gemm_gpu_block_implILi32EEvPfS0_S0__param_1];
	ld.param.u64 	%rd9, [_Z19gemm_gpu_block_implILi32EEvPfS0_S0__param_2];
	mov.u32 	%r13, %ctaid.y;
	mov.u32 	%r14, %ctaid.x;
	mov.u32 	%r1, %tid.y;
	mov.u32 	%r2, %tid.x;
	shl.b32 	%r3, %r14, 5;
	add.s32 	%r15, %r3, %r2;
	shl.b32 	%r16, %r13, 15;
	shl.b32 	%r4, %r1, 10;
	add.s32 	%r5, %r16, %r4;
	add.s32 	%r6, %r5, %r15;
	setp.gt.u32 	%p1, %r6, 1048575;
	@%p1 bra 	$L__BB1_4;
	add.s32 	%r18, %r5, %r2;
	shl.b32 	%r19, %r1, 7;
	mov.u32 	%r20, _ZZ19gemm_gpu_block_implILi32EEvPfS0_S0_E4aSub;
	add.s32 	%r7, %r20, %r19;
	shl.b32 	%r21, %r2, 2;
	add.s32 	%r8, %r7, %r21;
	mov.u32 	%r22, _ZZ19gemm_gpu_block_implILi32EEvPfS0_S0_E4bSub;
	add.s32 	%r10, %r22, %r21;
	add.s32 	%r9, %r10, %r19;
	mul.wide.u32 	%rd10, %r18, 4;
	cvta.to.global.u64 	%rd11, %rd7;
	add.s64 	%rd18, %rd11, %rd10;
	add.s32 	%r23, %r2, %r4;
	add.s32 	%r24, %r23, %r3;
	mul.wide.u32 	%rd12, %r24, 4;
	cvta.to.global.u64 	%rd13, %rd8;
	add.s64 	%rd17, %rd13, %rd12;
	mov.f32 	%f101, 0f00000000;
	mov.b32 	%r25, 0;
$L__BB1_2:
	ld.global.f32 	%f4, [%rd18];
	st.shared.f32 	[%r8], %f4;
	ld.global.f32 	%f5, [%rd17];
	st.shared.f32 	[%r9], %f5;
	bar.sync 	0;
	ld.shared.f32 	%f6, [%r7];
	ld.shared.f32 	%f7, [%r10];
	fma.rn.f32 	%f8, %f6, %f7, %f101;
	ld.shared.f32 	%f9, [%r7+4];
	ld.shared.f32 	%f10, [%r10+128];
	fma.rn.f32 	%f11, %f9, %f10, %f8;
	ld.shared.f32 	%f12, [%r7+8];
	ld.shared.f32 	%f13, [%r10+256];
	fma.rn.f32 	%f14, %f12, %f13, %f11;
	ld.shared.f32 	%f15, [%r7+12];
	ld.shared.f32 	%f16, [%r10+384];
	fma.rn.f32 	%f17, %f15, %f16, %f14;
	ld.shared.f32 	%f18, [%r7+16];
	ld.shared.f32 	%f19, [%r10+512];
	fma.rn.f32 	%f20, %f18, %f19, %f17;
	ld.shared.f32 	%f21, [%r7+20];
	ld.shared.f32 	%f22, [%r10+640];
	fma.rn.f32 	%f23, %f21, %f22, %f20;
	ld.shared.f32 	%f24, [%r7+24];
	ld.shared.f32 	%f25, [%r10+768];
	fma.rn.f32 	%f26, %f24, %f25, %f23;
	ld.shared.f32 	%f27, [%r7+28];
	ld.shared.f32 	%f28, [%r10+896];
	fma.rn.f32 	%f29, %f27, %f28, %f26;
	ld.shared.f32 	%f30, [%r7+32];
	ld.shared.f32 	%f31, [%r10+1024];
	fma.rn.f32 	%f32, %f30, %f31, %f29;
	ld.shared.f32 	%f33, [%r7+36];
	ld.shared.f32 	%f34, [%r10+1152];
	fma.rn.f32 	%f35, %f33, %f34, %f32;
	ld.shared.f32 	%f36, [%r7+40];
	ld.shared.f32 	%f37, [%r10+1280];
	fma.rn.f32 	%f38, %f36, %f37, %f35;
	ld.shared.f32 	%f39, [%r7+44];
	ld.shared.f32 	%f40, [%r10+1408];
	fma.rn.f32 	%f41, %f39, %f40, %f38;
	ld.shared.f32 	%f42, [%r7+48];
	ld.shared.f32 	%f43, [%r10+1536];
	fma.rn.f32 	%f44, %f42, %f43, %f41;
	ld.shared.f32 	%f45, [%r7+52];
	ld.shared.f32 	%f46, [%r10+1664];
	fma.rn.f32 	%f47, %f45, %f46, %f44;
	ld.shared.f32 	%f48, [%r7+56];
	ld.shared.f32 	%f49, [%r10+1792];
	fma.rn.f32 	%f50, %f48, %f49, %f47;
	ld.shared.f32 	%f51, [%r7+60];
	ld.shared.f32 	%f52, [%r10+1920];
	fma.rn.f32 	%f53, %f51, %f52, %f50;
	ld.shared.f32 	%f54, [%r7+64];
	ld.shared.f32 	%f55, [%r10+2048];
	fma.rn.f32 	%f56, %f54, %f55, %f53;
	ld.shared.f32 	%f57, [%r7+68];
	ld.shared.f32 	%f58, [%r10+2176];
	fma.rn.f32 	%f59, %f57, %f58, %f56;
	ld.shared.f32 	%f60, [%r7+72];
	ld.shared.f32 	%f61, [%r10+2304];
	fma.rn.f32 	%f62, %f60, %f61, %f59;
	ld.shared.f32 	%f63, [%r7+76];
	ld.shared.f32 	%f64, [%r10+2432];
	fma.rn.f32 	%f65, %f63, %f64, %f62;
	ld.shared.f32 	%f66, [%r7+80];
	ld.shared.f32 	%f67, [%r10+2560];
	fma.rn.f32 	%f68, %f66, %f67, %f65;
	ld.shared.f32 	%f69, [%r7+84];
	ld.shared.f32 	%f70, [%r10+2688];
	fma.rn.f32 	%f71, %f69, %f70, %f68;
	ld.shared.f32 	%f72, [%r7+88];
	ld.shared.f32 	%f73, [%r10+2816];
	fma.rn.f32 	%f74, %f72, %f73, %f71;
	ld.shared.f32 	%f75, [%r7+92];
	ld.shared.f32 	%f76, [%r10+2944];
	fma.rn.f32 	%f77, %f75, %f76, %f74;
	ld.shared.f32 	%f78, [%r7+96];
	ld.shared.f32 	%f79, [%r10+3072];
	fma.rn.f32 	%f80, %f78, %f79, %f77;
	ld.shared.f32 	%f81, [%r7+100];
	ld.shared.f32 	%f82, [%r10+3200];
	fma.rn.f32 	%f83, %f81, %f82, %f80;
	ld.shared.f32 	%f84, [%r7+104];
	ld.shared.f32 	%f85, [%r10+3328];
	fma.rn.f32 	%f86, %f84, %f85, %f83;
	ld.shared.f32 	%f87, [%r7+108];
	ld.shared.f32 	%f88, [%r10+3456];
	fma.rn.f32 	%f89, %f87, %f88, %f86;
	ld.shared.f32 	%f90, [%r7+112];
	ld.shared.f32 	%f91, [%r10+3584];
	fma.rn.f32 	%f92, %f90, %f91, %f89;
	ld.shared.f32 	%f93, [%r7+116];
	ld.shared.f32 	%f94, [%r10+3712];
	fma.rn.f32 	%f95, %f93, %f94, %f92;
	ld.shared.f32 	%f96, [%r7+120];
	ld.shared.f32 	%f97, [%r10+3840];
	fma.rn.f32 	%f98, %f96, %f97, %f95;
	ld.shared.f32 	%f99, [%r7+124];
	ld.shared.f32 	%f100, [%r10+3968];
	fma.rn.f32 	%f101, %f99, %f100, %f98;
	bar.sync 	0;
	add.s32 	%r25, %r25, 1;
	add.s64 	%rd18, %rd18, 128;
	add.s64 	%rd17, %rd17, 131072;
	setp.ne.s32 	%p2, %r25, 32;
	@%p2 bra 	$L__BB1_2;
	cvta.to.global.u64 	%rd14, %rd9;
	mul.wide.u32 	%rd15, %r6, 4;
	add.s64 	%rd16, %rd14, %rd15;
	st.global.f32 	[%rd16], %f101;
$L__BB1_4:
	ret;

}


// ===== COMPILED SASS (sm_100) =====

	.target	sm_100

	.elftype	@"ET_EXEC"


//--------------------- .note.nv.tkinfo           --------------------------
	.section	.note.nv.tkinfo,"",@"SHT_NOTE"
	.sectionflags	@"SHF_NOTE_NV_TKINFO"
	.tkinfo
        /*0018*/ 	.word	0x00000002
        /*0030*/ 	.string	""
        /*0030*/ 	.string	"ptxas"
        /*0030*/ 	.string	"Cuda compilation tools, release 13.0, V13.0.88"
        /*0030*/ 	.string	"Build cuda_13.0.r13.0/compiler.36424714_0"
        /*0030*/ 	.string	"-arch sm_100 -m 64 "



//--------------------- .note.nv.cuinfo           --------------------------
	.section	.note.nv.cuinfo,"",@"SHT_NOTE"
	.sectionflags	@"SHF_NOTE_NV_CUINFO"
        /*0018*/ 	.short	0x0002
        /*001a*/ 	.short	0x0064
        /*001c*/ 	.short	0x0082
	.zero		2


//--------------------- .nv.info                  --------------------------
	.section	.nv.info,"",@"SHT_CUDA_INFO"
	.align	4


	//----- nvinfo : EIATTR_REGCOUNT
	.align		4
        /*0000*/ 	.byte	0x04, 0x2f
        /*0002*/ 	.short	(.L_1 - .L_0)
	.align		4
.L_0:
        /*0004*/ 	.word	index@(_Z13gemm_gpu_implPfS_S_)
        /*0008*/ 	.word	0x0000001c


	//----- nvinfo : EIATTR_FRAME_SIZE
	.align		4
.L_1:
        /*000c*/ 	.byte	0x04, 0x11
        /*000e*/ 	.short	(.L_3 - .L_2)
	.align		4
.L_2:
        /*0010*/ 	.word	index@(_Z13gemm_gpu_implPfS_S_)
        /*0014*/ 	.word	0x00000000


	//----- nvinfo : EIATTR_REGCOUNT
	.align		4
.L_3:
        /*0018*/ 	.byte	0x04, 0x2f
        /*001a*/ 	.short	(.L_5 - .L_4)
	.align		4
.L_4:
        /*001c*/ 	.word	index@(_Z19gemm_gpu_block_implILi32EEvPfS0_S0_)
        /*0020*/ 	.word	0x00000020


	//----- nvinfo : EIATTR_FRAME_SIZE
	.align		4
.L_5:
        /*0024*/ 	.byte	0x04, 0x11
        /*0026*/ 	.short	(.L_7 - .L_6)
	.align		4
.L_6:
        /*0028*/ 	.word	index@(_Z19gemm_gpu_block_implILi32EEvPfS0_S0_)
        /*002c*/ 	.word	0x00000000


	//----- nvinfo : EIATTR_MIN_STACK_SIZE
	.align		4
.L_7:
        /*0030*/ 	.byte	0x04, 0x12
        /*0032*/ 	.short	(.L_9 - .L_8)
	.align		4
.L_8:
        /*0034*/ 	.word	index@(_Z19gemm_gpu_block_implILi32EEvPfS0_S0_)
        /*0038*/ 	.word	0x00000000


	//----- nvinfo : EIATTR_MIN_STACK_SIZE
	.align		4
.L_9:
        /*003c*/ 	.byte	0x04, 0x12
        /*003e*/ 	.short	(.L_11 - .L_10)
	.align		4
.L_10:
        /*0040*/ 	.word	index@(_Z13gemm_gpu_implPfS_S_)
        /*0044*/ 	.word	0x00000000
.L_11:


//--------------------- .nv.compat                --------------------------
	.section	.nv.compat,"",@"SHT_CUDA_COMPAT_INFO"
	.align	4
        /*0000*/ 	.byte	0x02, 0x09, 0x00, 0x00, 0x02, 0x02, 0x01, 0x00, 0x02, 0x05, 0x05, 0x00, 0x03, 0x07, 0x01, 0x01
        /*0010*/ 	.byte	0x02, 0x03, 0x00, 0x00, 0x02, 0x06, 0x01, 0x00, 0x04, 0x0b, 0x08, 0x00, 0x09, 0x00, 0x00, 0x00
        /*0020*/ 	.byte	0x00, 0x00, 0x00, 0x00


//--------------------- .nv.info._Z19gemm_gpu_block_implILi32EEvPfS0_S0_ --------------------------
	.section	.nv.info._Z19gemm_gpu_block_implILi32EEvPfS0_S0_,"",@"SHT_CUDA_INFO"
	.sectionflags	@""
	.align	4


	//----- nvinfo : EIATTR_CUDA_API_VERSION
	.align		4
        /*0000*/ 	.byte	0x04, 0x37
        /*0002*/ 	.short	(.L_13 - .L_12)
.L_12:
        /*0004*/ 	.word	0x00000082


	//----- nvinfo : EIATTR_KPARAM_INFO
	.align		4
.L_13:
        /*0008*/ 	.byte	0x04, 0x17
        /*000a*/ 	.short	(.L_15 - .L_14)
.L_14:
        /*000c*/ 	.word	0x00000000
        /*0010*/ 	.short	0x0002
        /*0012*/ 	.short	0x0010
        /*0014*/ 	.byte	0x00, 0xf5, 0x21, 0x00


	//----- nvinfo : EIATTR_KPARAM_INFO
	.align		4
.L_15:
        /*0018*/ 	.byte	0x04, 0x17
        /*001a*/ 	.short	(.L_17 - .L_16)
.L_16:
        /*001c*/ 	.word	0x00000000
        /*0020*/ 	.short	0x0001
        /*0022*/ 	.short	0x0008
        /*0024*/ 	.byte	0x00, 0xf5, 0x21, 0x00


	//----- nvinfo : EIATTR_KPARAM_INFO
	.align		4
.L_17:
        /*0028*/ 	.byte	0x04, 0x17
        /*002a*/ 	.short	(.L_19 - .L_18)
.L_18:
        /*002c*/ 	.word	0x00000000
        /*0030*/ 	.short	0x0000
        /*0032*/ 	.short	0x0000
        /*0034*/ 	.byte	0x00, 0xf5, 0x21, 0x00


	//----- nvinfo : EIATTR_SPARSE_MMA_MASK
	.align		4
.L_19:
        /*0038*/ 	.byte	0x03, 0x50
        /*003a*/ 	.short	0x0000


	//----- nvinfo : EIATTR_MAXREG_COUNT
	.align		4
        /*003c*/ 	.byte	0x03, 0x1b
        /*003e*/ 	.short	0x00ff


	//----- nvinfo : EIATTR_NUM_BARRIERS
	.align		4
        /*0040*/ 	.byte	0x02, 0x4c
        /*0042*/ 	.byte	0x01
	.zero		1


	//----- nvinfo : EIATTR_MERCURY_ISA_VERSION
	.align		4
        /*0044*/ 	.byte	0x03, 0x5f
        /*0046*/ 	.short	0x0101


	//----- nvinfo : EIATTR_VRC_CTA_INIT_COUNT
	.align		4
        /*0048*/ 	.byte	0x02, 0x4a
	.zero		1
	.zero		1


	//----- nvinfo : EIATTR_EXIT_INSTR_OFFSETS
	.align		4
        /*004c*/ 	.byte	0x04, 0x1c
        /*004e*/ 	.short	(.L_21 - .L_20)


	//   ....[0]....
.L_20:
        /*0050*/ 	.word	0x000000a0


	//   ....[1]....
        /*0054*/ 	.word	0x00000790


	//----- nvinfo : EIATTR_CBANK_PARAM_SIZE
	.align		4
.L_21:
        /*0058*/ 	.byte	0x03, 0x19
        /*005a*/ 	.short	0x0018


	//----- nvinfo : EIATTR_PARAM_CBANK
	.align		4
        /*005c*/ 	.byte	0x04, 0x0a
        /*005e*/ 	.short	(.L_23 - .L_22)
	.align		4
.L_22:
        /*0060*/ 	.word	index@(.nv.constant0._Z19gemm_gpu_block_implILi32EEvPfS0_S0_)
        /*0064*/ 	.short	0x0380
        /*0066*/ 	.short	0x0018


	//----- nvinfo : EIATTR_SW_WAR
	.align		4
.L_23:
        /*0068*/ 	.byte	0x04, 0x36
        /*006a*/ 	.short	(.L_25 - .L_24)
.L_24:
        /*006c*/ 	.word	0x00000008
.L_25:


//--------------------- .nv.info._Z13gemm_gpu_implPfS_S_ --------------------------
	.section	.nv.info._Z13gemm_gpu_implPfS_S_,"",@"SHT_CUDA_INFO"
	.sectionflags	@""
	.align	4


	//----- nvinfo : EIATTR_CUDA_API_VERSION
	.align		4
        /*0000*/ 	.byte	0x04, 0x37
        /*0002*/ 	.short	(.L_27 - .L_26)
.L_26:
        /*0004*/ 	.word	0x00000082


	//----- nvinfo : EIATTR_KPARAM_INFO
	.align		4
.L_27:
        /*0008*/ 	.byte	0x04, 0x17
        /*000a*/ 	.short	(.L_29 - .L_28)
.L_28:
        /*000c*/ 	.word	0x00000000
        /*0010*/ 	.short	0x0002
        /*0012*/ 	.short	0x0010
        /*0014*/ 	.byte	0x00, 0xf5, 0x21, 0x00


	//----- nvinfo : EIATTR_KPARAM_INFO
	.align		4
.L_29:
        /*0018*/ 	.byte	0x04, 0x17
        /*001a*/ 	.short	(.L_31 - .L_30)
.L_30:
        /*001c*/ 	.word	0x00000000
        /*0020*/ 	.short	0x0001
        /*0022*/ 	.short	0x0008
        /*0024*/ 	.byte	0x00, 0xf5, 0x21, 0x00


	//----- nvinfo : EIATTR_KPARAM_INFO
	.align		4
.L_31:
        /*0028*/ 	.byte	0x04, 0x17
        /*002a*/ 	.short	(.L_33 - .L_32)
.L_32:
        /*002c*/ 	.word	0x00000000
        /*0030*/ 	.short	0x0000
        /*0032*/ 	.short	0x0000
        /*0034*/ 	.byte	0x00, 0xf5, 0x21, 0x00


	//----- nvinfo : EIATTR_SPARSE_MMA_MASK
	.align		4
.L_33:
        /*0038*/ 	.byte	0x03, 0x50
        /*003a*/ 	.short	0x0000


	//----- nvinfo : EIATTR_MAXREG_COUNT
	.align		4
        /*003c*/ 	.byte	0x03, 0x1b
        /*003e*/ 	.short	0x00ff


	//----- nvinfo : EIATTR_MERCURY_ISA_VERSION
	.align		4
        /*0040*/ 	.byte	0x03, 0x5f
        /*0042*/ 	.short	0x0101


	//----- nvinfo : EIATTR_VRC_CTA_INIT_COUNT
	.align		4
        /*0044*/ 	.byte	0x02, 0x4a
	.zero		1
	.zero		1


	//----- nvinfo : EIATTR_EXIT_INSTR_OFFSETS
	.align		4
        /*0048*/ 	.byte	0x04, 0x1c
        /*004a*/ 	.short	(.L_35 - .L_34)


	//   ....[0]....
.L_34:
        /*004c*/ 	.word	0x00000060


	//   ....[1]....
        /*0050*/ 	.word	0x00000ad0


	//----- nvinfo : EIATTR_CBANK_PARAM_SIZE
	.align		4
.L_35:
        /*0054*/ 	.byte	0x03, 0x19
        /*0056*/ 	.short	0x0018


	//----- nvinfo : EIATTR_PARAM_CBANK
	.align		4
        /*0058*/ 	.byte	0x04, 0x0a
        /*005a*/ 	.short	(.L_37 - .L_36)
	.align		4
.L_36:
        /*005c*/ 	.word	index@(.nv.constant0._Z13gemm_gpu_implPfS_S_)
        /*0060*/ 	.short	0x0380
        /*0062*/ 	.short	0x0018


	//----- nvinfo : EIATTR_SW_WAR
	.align		4
.L_37:
        /*0064*/ 	.byte	0x04, 0x36
        /*0066*/ 	.short	(.L_39 - .L_38)
.L_38:
        /*0068*/ 	.word	0x00000008
.L_39:


//--------------------- .nv.callgraph             --------------------------
	.section	.nv.callgraph,"",@"SHT_CUDA_CALLGRAPH"
	.align	4
	.sectionentsize	8
	.align		4
        /*0000*/ 	.word	0x00000000
	.align		4
        /*0004*/ 	.word	0xffffffff
	.align		4
        /*0008*/ 	.word	0x00000000
	.align		4
        /*000c*/ 	.word	0xfffffffe
	.align		4
        /*0010*/ 	.word	0x00000000
	.align		4
        /*0014*/ 	.word	0xfffffffd
	.align		4
        /*0018*/ 	.word	0x00000000
	.align		4
        /*001c*/ 	.word	0xfffffffc


//--------------------- .text._Z19gemm_gpu_block_implILi32EEvPfS0_S0_ --------------------------
	.section	.text._Z19gemm_gpu_block_implILi32EEvPfS0_S0_,"ax",@progbits
	.align	128
        .global         _Z19gemm_gpu_block_implILi32EEvPfS0_S0_
        .type           _Z19gemm_gpu_block_implILi32EEvPfS0_S0_,@function
        .size           _Z19gemm_gpu_block_implILi32EEvPfS0_S0_,(.L_x_4 - _Z19gemm_gpu_block_implILi32EEvPfS0_S0_)
        .other          _Z19gemm_gpu_block_implILi32EEvPfS0_S0_,@"STO_CUDA_ENTRY STV_DEFAULT"
_Z19gemm_gpu_block_implILi32EEvPfS0_S0_:
.text._Z19gemm_gpu_block_implILi32EEvPfS0_S0_:
[----:B------:R-:W-:Y:S01]  /*0000*/  LDC R1, c[0x0][0x37c] ;  /* 0x0000df00ff017b82 */ /* 0x000fe20000000800 */
[----:B------:R-:W0:Y:S01]  /*0010*/  S2R R11, SR_TID.Y ;  /* 0x00000000000b7919 */ /* 0x000e220000002200 */
[----:B------:R-:W1:Y:S01]  /*0020*/  S2R R9, SR_CTAID.X ;  /* 0x0000000000097919 */ /* 0x000e620000002500 */
[----:B------:R-:W1:Y:S01]  /*0030*/  S2R R13, SR_TID.X ;  /* 0x00000000000d7919 */ /* 0x000e620000002100 */
[----:B------:R-:W2:Y:S01]  /*0040*/  S2R R3, SR_CTAID.Y ;  /* 0x0000000000037919 */ /* 0x000ea20000002600 */
[----:B0-----:R-:W-:Y:S02]  /*0050*/  SHF.L.U32 R0, R11, 0xa, RZ ;  /* 0x0000000a0b007819 */ /* 0x001fe400000006ff */
[----:B-1----:R-:W-:Y:S02]  /*0060*/  LEA R21, R9, R13, 0x5 ;  /* 0x0000000d09157211 */ /* 0x002fe400078e28ff */
[----:B--2---:R-:W-:-:S04]  /*0070*/  LEA R6, R3, R0, 0xf ;  /* 0x0000000003067211 */ /* 0x004fc800078e78ff */
[----:B------:R-:W-:-:S04]  /*0080*/  IADD3 R21, PT, PT, R21, R6, RZ ;  /* 0x0000000615157210 */ /* 0x000fc80007ffe0ff */
[----:B------:R-:W-:-:S13]  /*0090*/  ISETP.GT.U32.AND P0, PT, R21, 0xfffff, PT ;  /* 0x000fffff1500780c */ /* 0x000fda0003f04070 */
[----:B------:R-:W-:Y:S05]  /*00a0*/  @P0 EXIT ;  /* 0x000000000000094d */ /* 0x000fea0003800000 */
[----:B------:R-:W0:Y:S01]  /*00b0*/  S2UR UR6, SR_CgaCtaId ;  /* 0x00000000000679c3 */ /* 0x000e220000008800 */
[----:B------:R-:W-:Y:S01]  /*00c0*/  UMOV UR4, 0x400 ;  /* 0x0000040000047882 */ /* 0x000fe20000000000 */
[-C--:B------:R-:W-:Y:S01]  /*00d0*/  IADD3 R7, PT, PT, R6, R13.reuse, RZ ;  /* 0x0000000d06077210 */ /* 0x080fe20007ffe0ff */
[----:B------:R-:W-:Y:S01]  /*00e0*/  UIADD3 UR5, UPT, UPT, UR4, 0x1000, URZ ;  /* 0x0000100004057890 */ /* 0x000fe2000fffe0ff */
[----:B------:R-:W-:Y:S01]  /*00f0*/  IADD3 R0, PT, PT, R0, R13, RZ ;  /* 0x0000000d00007210 */ /* 0x000fe20007ffe0ff */
[----:B------:R-:W-:Y:S01]  /*0100*/  HFMA2 R17, -RZ, RZ, 0, 0 ;  /* 0x00000000ff117431 */ /* 0x000fe200000001ff */
[----:B------:R-:W1:Y:S02]  /*0110*/  LDCU.64 UR8, c[0x0][0x358] ;  /* 0x00006b00ff0877ac */ /* 0x000e640008000a00 */
[----:B------:R-:W2:Y:S01]  /*0120*/  LDC.64 R4, c[0x0][0x380] ;  /* 0x0000e000ff047b82 */ /* 0x000ea20000000a00 */
[----:B------:R-:W-:-:S07]  /*0130*/  LEA R9, R9, R0, 0x5 ;  /* 0x0000000009097211 */ /* 0x000fce00078e28ff */
[----:B------:R-:W3:Y:S01]  /*0140*/  LDC.64 R2, c[0x0][0x388] ;  /* 0x0000e200ff027b82 */ /* 0x000ee20000000a00 */
[----:B0-----:R-:W-:Y:S02]  /*0150*/  ULEA UR4, UR6, UR4, 0x18 ;  /* 0x0000000406047291 */ /* 0x001fe4000f8ec0ff */
[----:B------:R-:W-:-:S04]  /*0160*/  ULEA UR5, UR6, UR5, 0x18 ;  /* 0x0000000506057291 */ /* 0x000fc8000f8ec0ff */
[----:B------:R-:W-:Y:S01]  /*0170*/  LEA R20, R11, UR4, 0x7 ;  /* 0x000000040b147c11 */ /* 0x000fe2000f8e38ff */
[----:B------:R-:W-:Y:S01]  /*0180*/  UMOV UR4, URZ ;  /* 0x000000ff00047c82 */ /* 0x000fe20008000000 */
[----:B--2---:R-:W-:Y:S01]  /*0190*/  IMAD.WIDE.U32 R4, R7, 0x4, R4 ;  /* 0x0000000407047825 */ /* 0x004fe200078e0004 */
[C---:B------:R-:W-:Y:S02]  /*01a0*/  LEA R6, R13.reuse, UR5, 0x2 ;  /* 0x000000050d067c11 */ /* 0x040fe4000f8e10ff */
[----:B------:R-:W-:Y:S02]  /*01b0*/  LEA R7, R13, R20, 0x2 ;  /* 0x000000140d077211 */ /* 0x000fe400078e10ff */
[----:B------:R-:W-:Y:S02]  /*01c0*/  MOV R0, R4 ;  /* 0x0000000400007202 */ /* 0x000fe40000000f00 */
[----:B------:R-:W-:Y:S01]  /*01d0*/  LEA R4, R11, R6, 0x7 ;  /* 0x000000060b047211 */ /* 0x000fe200078e38ff */
[----:B-1-3--:R-:W-:-:S07]  /*01e0*/  IMAD.WIDE.U32 R2, R9, 0x4, R2 ;  /* 0x0000000409027825 */ /* 0x00afce00078e0002 */
.L_x_0:
[----:B------:R-:W-:Y:S01]  /*01f0*/  MOV R12, R0 ;  /* 0x00000000000c7202 */ /* 0x000fe20000000f00 */
[----:B------:R0:W2:Y:S01]  /*0200*/  LDG.E R19, desc[UR8][R2.64] ;  /* 0x0000000802137981 */ /* 0x0000a2000c1e1900 */
[----:B------:R-:W-:-:S05]  /*0210*/  MOV R13, R5 ;  /* 0x00000005000d7202 */ /* 0x000fca0000000f00 */
[----:B------:R-:W3:Y:S01]  /*0220*/  LDG.E R16, desc[UR8][R12.64] ;  /* 0x000000080c107981 */ /* 0x000ee2000c1e1900 */
[----:B------:R-:W-:-:S04]  /*0230*/  UIADD3 UR4, UPT, UPT, UR4, 0x1, URZ ;  /* 0x0000000104047890 */ /* 0x000fc8000fffe0ff */
[----:B------:R-:W-:Y:S01]  /*0240*/  UISETP.NE.AND UP0, UPT, UR4, 0x20, UPT ;  /* 0x000000200400788c */ /* 0x000fe2000bf05270 */
[----:B------:R-:W-:Y:S02]  /*0250*/  IADD3 R0, P0, PT, R0, 0x80, RZ ;  /* 0x0000008000007810 */ /* 0x000fe40007f1e0ff */
[----:B0-----:R-:W-:Y:S02]  /*0260*/  IADD3 R2, P1, PT, R2, 0x20000, RZ ;  /* 0x0002000002027810 */ /* 0x001fe40007f3e0ff */
[----:B------:R-:W-:Y:S02]  /*0270*/  IADD3.X R5, PT, PT, RZ, R5, RZ, P0, !PT ;  /* 0x00000005ff057210 */ /* 0x000fe400007fe4ff */
[----:B------:R-:W-:Y:S01]  /*0280*/  IADD3.X R3, PT, PT, RZ, R3, RZ, P1, !PT ;  /* 0x00000003ff037210 */ /* 0x000fe20000ffe4ff */
[----:B---3--:R-:W-:Y:S04]  /*0290*/  STS [R7], R16 ;  /* 0x0000001007007388 */ /* 0x008fe80000000800 */
[----:B--2---:R-:W-:Y:S01]  /*02a0*/  STS [R4], R19 ;  /* 0x0000001304007388 */ /* 0x004fe20000000800 */
[----:B------:R-:W-:Y:S06]  /*02b0*/  BAR.SYNC.DEFER_BLOCKING 0x0 ;  /* 0x0000000000007b1d */ /* 0x000fec0000010000 */
[----:B------:R-:W-:Y:S04]  /*02c0*/  LDS R18, [R6] ;  /* 0x0000000006127984 */ /* 0x000fe80000000800 */
[----:B------:R-:W0:Y:S04]  /*02d0*/  LDS.128 R8, [R20] ;  /* 0x0000000014087984 */ /* 0x000e280000000c00 */
[----:B------:R-:W1:Y:S04]  /*02e0*/  LDS R23, [R6+0x80] ;  /* 0x0000800006177984 */ /* 0x000e680000000800 */
[----:B------:R-:W2:Y:S04]  /*02f0*/  LDS R28, [R6+0x100] ;  /* 0x00010000061c7984 */ /* 0x000ea80000000800 */
[----:B------:R-:W3:Y:S04]  /*0300*/  LDS R26, [R6+0x180] ;  /* 0x00018000061a7984 */ /* 0x000ee80000000800 */
[----:B------:R-:W-:Y:S04]  /*0310*/  LDS R27, [R6+0x200] ;  /* 0x00020000061b7984 */ /* 0x000fe80000000800 */
[----:B------:R-:W4:Y:S04]  /*0320*/  LDS.128 R12, [R20+0x10] ;  /* 0x00001000140c7984 */ /* 0x000f280000000c00 */
[----:B------:R-:W5:Y:S04]  /*0330*/  LDS R24, [R6+0x280] ;  /* 0x0002800006187984 */ /* 0x000f680000000800 */
[----:B------:R-:W5:Y:S04]  /*0340*/  LDS R25, [R6+0x300] ;  /* 0x0003000006197984 */ /* 0x000f680000000800 */
[----:B------:R-:W5:Y:S04]  /*0350*/  LDS R22, [R6+0x380] ;  /* 0x0003800006167984 */ /* 0x000f680000000800 */
[----:B------:R-:W-:Y:S01]  /*0360*/  LDS R29, [R6+0x500] ;  /* 0x00050000061d7984 */ /* 0x000fe20000000800 */
[----:B0-----:R-:W-:-:S03]  /*0370*/  FFMA R8, R8, R18, R17 ;  /* 0x0000001208087223 */ /* 0x001fc60000000011 */
[----:B------:R-:W-:Y:S01]  /*0380*/  LDS.128 R16, [R20+0x20] ;  /* 0x0000200014107984 */ /* 0x000fe20000000c00 */
[----:B-1----:R-:W-:-:S03]  /*0390*/  FFMA R9, R23, R9, R8 ;  /* 0x0000000917097223 */ /* 0x002fc60000000008 */
[----:B------:R-:W0:Y:S01]  /*03a0*/  LDS R23, [R6+0x400] ;  /* 0x0004000006177984 */ /* 0x000e220000000800 */
[----:B--2---:R-:W-:-:S03]  /*03b0*/  FFMA R9, R28, R10, R9 ;  /* 0x0000000a1c097223 */ /* 0x004fc60000000009 */
[----:B------:R-:W1:Y:S01]  /*03c0*/  LDS R28, [R6+0x480] ;  /* 0x00048000061c7984 */ /* 0x000e620000000800 */
[----:B---3--:R-:W-:-:S03]  /*03d0*/  FFMA R9, R26, R11, R9 ;  /* 0x0000000b1a097223 */ /* 0x008fc60000000009 */
[----:B------:R-:W-:Y:S01]  /*03e0*/  LDS R26, [R6+0x680] ;  /* 0x00068000061a7984 */ /* 0x000fe20000000800 */
[----:B----4-:R-:W-:-:S03]  /*03f0*/  FFMA R9, R12, R27, R9 ;  /* 0x0000001b0c097223 */ /* 0x010fc60000000009 */
[----:B------:R-:W-:Y:S01]  /*0400*/  LDS R27, [R6+0x700] ;  /* 0x00070000061b7984 */ /* 0x000fe20000000800 */
[----:B-----5:R-:W-:-:S03]  /*0410*/  FFMA R8, R24, R13, R9 ;  /* 0x0000000d18087223 */ /* 0x020fc60000000009 */
[----:B------:R-:W2:Y:S01]  /*0420*/  LDS R24, [R6+0x580] ;  /* 0x0005800006187984 */ /* 0x000ea20000000800 */
[----:B------:R-:W-:-:S03]  /*0430*/  FFMA R13, R25, R14, R8 ;  /* 0x0000000e190d7223 */ /* 0x000fc60000000008 */
[----:B------:R-:W-:Y:S04]  /*0440*/  LDS R25, [R6+0x600] ;  /* 0x0006000006197984 */ /* 0x000fe80000000800 */
[----:B------:R-:W3:Y:S01]  /*0450*/  LDS.128 R8, [R20+0x30] ;  /* 0x0000300014087984 */ /* 0x000ee20000000c00 */
[----:B------:R-:W-:-:S03]  /*0460*/  FFMA R13, R22, R15, R13 ;  /* 0x0000000f160d7223 */ /* 0x000fc6000000000d */
[----:B------:R-:W4:Y:S01]  /*0470*/  LDS R22, [R6+0x780] ;  /* 0x0007800006167984 */ /* 0x000f220000000800 */
[----:B0-----:R-:W-:-:S03]  /*0480*/  FFMA R13, R16, R23, R13 ;  /* 0x00000017100d7223 */ /* 0x001fc6000000000d */
[----:B------:R-:W-:Y:S01]  /*0490*/  LDS R23, [R6+0x800] ;  /* 0x0008000006177984 */ /* 0x000fe20000000800 */
[----:B-1----:R-:W-:-:S03]  /*04a0*/  FFMA R28, R28, R17, R13 ;  /* 0x000000111c1c7223 */ /* 0x002fc6000000000d */
[----:B------:R-:W0:Y:S01]  /*04b0*/  LDS.128 R12, [R20+0x40] ;  /* 0x00004000140c7984 */ /* 0x000e220000000c00 */
[----:B------:R-:W-:-:S03]  /*04c0*/  FFMA R29, R29, R18, R28 ;  /* 0x000000121d1d7223 */ /* 0x000fc6000000001c */
[----:B------:R-:W-:Y:S01]  /*04d0*/  LDS R28, [R6+0xa80] ;  /* 0x000a8000061c7984 */ /* 0x000fe20000000800 */
[----:B--2---:R-:W-:-:S03]  /*04e0*/  FFMA R19, R24, R19, R29 ;  /* 0x0000001318137223 */ /* 0x004fc6000000001d */
[----:B------:R-:W1:Y:S04]  /*04f0*/  LDS R24, [R6+0x880] ;  /* 0x0008800006187984 */ /* 0x000e680000000800 */
[----:B------:R-:W2:Y:S01]  /*0500*/  LDS R29, [R6+0x900] ;  /* 0x00090000061d7984 */ /* 0x000ea20000000800 */
[----:B---3--:R-:W-:-:S03]  /*0510*/  FFMA R19, R8, R25, R19 ;  /* 0x0000001908137223 */ /* 0x008fc60000000013 */
[----:B------:R-:W-:Y:S01]  /*0520*/  LDS R25, [R6+0xa00] ;  /* 0x000a000006197984 */ /* 0x000fe20000000800 */
[----:B------:R-:W-:-:S03]  /*0530*/  FFMA R8, R26, R9, R19 ;  /* 0x000000091a087223 */ /* 0x000fc60000000013 */
[----:B------:R-:W3:Y:S01]  /*0540*/  LDS R26, [R6+0x980] ;  /* 0x00098000061a7984 */ /* 0x000ee20000000800 */
[----:B------:R-:W-:-:S03]  /*0550*/  FFMA R27, R27, R10, R8 ;  /* 0x0000000a1b1b7223 */ /* 0x000fc60000000008 */
[----:B------:R-:W5:Y:S01]  /*0560*/  LDS.128 R16, [R20+0x50] ;  /* 0x0000500014107984 */ /* 0x000f620000000c00 */
[----:B----4-:R-:W-:-:S03]  /*0570*/  FFMA R11, R22, R11, R27 ;  /* 0x0000000b160b7223 */ /* 0x010fc6000000001b */
[----:B------:R-:W4:Y:S04]  /*0580*/  LDS R27, [R6+0xb00] ;  /* 0x000b0000061b7984 */ /* 0x000f280000000800 */
[----:B------:R-:W4:Y:S01]  /*0590*/  LDS R22, [R6+0xb80] ;  /* 0x000b800006167984 */ /* 0x000f220000000800 */
[----:B0-----:R-:W-:-:S03]  /*05a0*/  FFMA R11, R12, R23, R11 ;  /* 0x000000170c0b7223 */ /* 0x001fc6000000000b */
[----:B------:R-:W-:Y:S01]  /*05b0*/  LDS R23, [R6+0xc00] ;  /* 0x000c000006177984 */ /* 0x000fe20000000800 */
[----:B-1----:R-:W-:-:S03]  /*05c0*/  FFMA R24, R24, R13, R11 ;  /* 0x0000000d18187223 */ /* 0x002fc6000000000b */
[----:B------:R-:W0:Y:S01]  /*05d0*/  LDS.128 R8, [R20+0x60] ;  /* 0x0000600014087984 */ /* 0x000e220000000c00 */
[----:B--2---:R-:W-:-:S03]  /*05e0*/  FFMA R29, R29, R14, R24 ;  /* 0x0000000e1d1d7223 */ /* 0x004fc60000000018 */
[----:B------:R-:W1:Y:S01]  /*05f0*/  LDS R24, [R6+0xc80] ;  /* 0x000c800006187984 */ /* 0x000e620000000800 */
[----:B---3--:R-:W-:-:S04]  /*0600*/  FFMA R15, R26, R15, R29 ;  /* 0x0000000f1a0f7223 */ /* 0x008fc8000000001d */
[----:B-----5:R-:W-:Y:S02]  /*0610*/  FFMA R15, R16, R25, R15 ;  /* 0x00000019100f7223 */ /* 0x020fe4000000000f */
[----:B------:R-:W2:Y:S02]  /*0620*/  LDS R25, [R6+0xd00] ;  /* 0x000d000006197984 */ /* 0x000ea40000000800 */
[----:B------:R-:W-:Y:S02]  /*0630*/  FFMA R28, R28, R17, R15 ;  /* 0x000000111c1c7223 */ /* 0x000fe4000000000f */
[----:B------:R-:W3:Y:S02]  /*0640*/  LDS R16, [R6+0xd80] ;  /* 0x000d800006107984 */ /* 0x000ee40000000800 */
[----:B----4-:R-:W-:Y:S02]  /*0650*/  FFMA R27, R27, R18, R28 ;  /* 0x000000121b1b7223 */ /* 0x010fe4000000001c */
[----:B------:R-:W-:Y:S04]  /*0660*/  LDS R17, [R6+0xe00] ;  /* 0x000e000006117984 */ /* 0x000fe80000000800 */
[----:B------:R-:W4:Y:S01]  /*0670*/  LDS.128 R12, [R20+0x70] ;  /* 0x00007000140c7984 */ /* 0x000f220000000c00 */
[----:B------:R-:W-:-:S03]  /*0680*/  FFMA R27, R22, R19, R27 ;  /* 0x00000013161b7223 */ /* 0x000fc6000000001b */
[----:B------:R-:W5:Y:S04]  /*0690*/  LDS R22, [R6+0xe80] ;  /* 0x000e800006167984 */ /* 0x000f680000000800 */
[----:B------:R-:W5:Y:S04]  /*06a0*/  LDS R19, [R6+0xf00] ;  /* 0x000f000006137984 */ /* 0x000f680000000800 */
[----:B------:R-:W5:Y:S01]  /*06b0*/  LDS R18, [R6+0xf80] ;  /* 0x000f800006127984 */ /* 0x000f620000000800 */
[----:B0-----:R-:W-:-:S04]  /*06c0*/  FFMA R23, R8, R23, R27 ;  /* 0x0000001708177223 */ /* 0x001fc8000000001b */
[----:B-1----:R-:W-:-:S04]  /*06d0*/  FFMA R24, R24, R9, R23 ;  /* 0x0000000918187223 */ /* 0x002fc80000000017 */
[----:B--2---:R-:W-:-:S04]  /*06e0*/  FFMA R25, R25, R10, R24 ;  /* 0x0000000a19197223 */ /* 0x004fc80000000018 */
[----:B---3--:R-:W-:-:S04]  /*06f0*/  FFMA R11, R16, R11, R25 ;  /* 0x0000000b100b7223 */ /* 0x008fc80000000019 */
[----:B----4-:R-:W-:-:S04]  /*0700*/  FFMA R11, R12, R17, R11 ;  /* 0x000000110c0b7223 */ /* 0x010fc8000000000b */
[----:B-----5:R-:W-:-:S04]  /*0710*/  FFMA R22, R22, R13, R11 ;  /* 0x0000000d16167223 */ /* 0x020fc8000000000b */
[----:B------:R-:W-:-:S04]  /*0720*/  FFMA R19, R19, R14, R22 ;  /* 0x0000000e13137223 */ /* 0x000fc80000000016 */
[----:B------:R-:W-:Y:S01]  /*0730*/  FFMA R17, R18, R15, R19 ;  /* 0x0000000f12117223 */ /* 0x000fe20000000013 */
[----:B------:R-:W-:Y:S06]  /*0740*/  BAR.SYNC.DEFER_BLOCKING 0x0 ;  /* 0x0000000000007b1d */ /* 0x000fec0000010000 */
[----:B------:R-:W-:Y:S05]  /*0750*/  BRA.U UP0, `(.L_x_0) ;  /* 0xfffffff900a47547 */ /* 0x000fea000b83ffff */
[----:B------:R-:W0:Y:S02]  /*0760*/  LDC.64 R2, c[0x0][0x390] ;  /* 0x0000e400ff027b82 */ /* 0x000e240000000a00 */
[----:B0-----:R-:W-:-:S05]  /*0770*/  IMAD.WIDE.U32 R2, R21, 0x4, R2 ;  /* 0x0000000415027825 */ /* 0x001fca00078e0002 */
[----:B------:R-:W-:Y:S01]  /*0780*/  STG.E desc[UR8][R2.64], R17 ;  /* 0x0000001102007986 */ /* 0x000fe2000c101908 */
[----:B------:R-:W-:Y:S05]  /*0790*/  EXIT ;  /* 0x000000000000794d */ /* 0x000fea0003800000 */
.L_x_1:
[----:B------:R-:W-:-:S00]  /*07a0*/  BRA `(.L_x_1) ;  /* 0xfffffffc00fc7947 */ /* 0x000fc0000383ffff */
[----:B------:R-:W-:-:S00]  /*07b0*/  NOP ;  /* 0x0000000000007918 */ /* 0x000fc00000000000 */
        /* <DEDUP_REMOVED lines=12> */
.L_x_4:


//--------------------- .text._Z13gemm_gpu_implPfS_S_ --------------------------
	.section	.text._Z13gemm_gpu_implPfS_S_,"ax",@progbits
	.align	128
        .global         _Z13gemm_gpu_implPfS_S_
        .type           _Z13gemm_gpu_implPfS_S_,@function
        .size           _Z13gemm_gpu_implPfS_S_,(.L_x_5 - _Z13gemm_gpu_implPfS_S_)
        .other          _Z13gemm_gpu_implPfS_S_,@"STO_CUDA_ENTRY STV_DEFAULT"
_Z13gemm_gpu_implPfS_S_:
.text._Z13gemm_gpu_implPfS_S_:
[----:B------:R-:W-:Y:S01]  /*0000*/  LDC R1, c[0x0][0x37c] ;  /* 0x0000df00ff017b82 */ /* 0x000fe20000000800 */
[----:B------:R-:W0:Y:S07]  /*0010*/  S2R R0, SR_TID.X ;  /* 0x0000000000007919 */ /* 0x000e2e0000002100 */
[----:B------:R-:W0:Y:S08]  /*0020*/  S2UR UR4, SR_CTAID.X ;  /* 0x00000000000479c3 */ /* 0x000e300000002500 */
[----:B------:R-:W0:Y:S02]  /*0030*/  LDC R11, c[0x0][0x360] ;  /* 0x0000d800ff0b7b82 */ /* 0x000e240000000800 */
[----:B0-----:R-:W-:-:S05]  /*0040*/  IMAD R11, R11, UR4, R0 ;  /* 0x000000040b0b7c24 */ /* 0x001fca000f8e0200 */
[----:B------:R-:W-:-:S13]  /*0050*/  ISETP.GT.AND P0, PT, R11, 0xfffff, PT ;  /* 0x000fffff0b00780c */ /* 0x000fda0003f04270 */
[----:B------:R-:W-:Y:S05]  /*0060*/  @P0 EXIT ;  /* 0x000000000000094d */ /* 0x000fea0003800000 */
[----:B------:R-:W0:Y:S01]  /*0070*/  LDC.64 R2, c[0x0][0x390] ;  /* 0x0000e400ff027b82 */ /* 0x000e220000000a00 */
[----:B------:R-:W1:Y:S01]  /*0080*/  LDCU.64 UR8, c[0x0][0x358] ;  /* 0x00006b00ff0877ac */ /* 0x000e620008000a00 */
[----:B------:R-:W-:Y:S01]  /*0090*/  SHF.R.S32.HI R0, RZ, 0x1f, R11 ;  /* 0x0000001fff007819 */ /* 0x000fe2000001140b */
[----:B------:R-:W-:Y:S01]  /*00a0*/  HFMA2 R17, -RZ, RZ, 0, 0 ;  /* 0x00000000ff117431 */ /* 0x000fe200000001ff */
[----:B------:R-:W2:Y:S02]  /*00b0*/  LDCU.128 UR4, c[0x0][0x380] ;  /* 0x00007000ff0477ac */ /* 0x000ea40008000c00 */
[----:B------:R-:W-:-:S04]  /*00c0*/  LEA.HI R0, R0, R11, RZ, 0xa ;  /* 0x0000000b00007211 */ /* 0x000fc800078f50ff */
[----:B------:R-:W-:Y:S01]  /*00d0*/  LOP3.LUT R9, R0, 0xfffffc00, RZ, 0xc0, !PT ;  /* 0xfffffc0000097812 */ /* 0x000fe200078ec0ff */
[----:B--2---:R-:W-:Y:S01]  /*00e0*/  UIADD3 UR4, UP0, UPT, UR4, 0x10, URZ ;  /* 0x0000001004047890 */ /* 0x004fe2000ff1e0ff */
[C---:B0-----:R-:W-:Y:S01]  /*00f0*/  IMAD.WIDE R2, R11.reuse, 0x4, R2 ;  /* 0x000000040b027825 */ /* 0x041fe200078e0202 */
[----:B------:R-:W-:Y:S01]  /*0100*/  UIADD3 UR6, UP1, UPT, UR6, 0x4000, URZ ;  /* 0x0000400006067890 */ /* 0x000fe2000ff3e0ff */
[----:B------:R-:W-:Y:S01]  /*0110*/  IADD3 R11, PT, PT, R11, -R9, RZ ;  /* 0x800000090b0b7210 */ /* 0x000fe20007ffe0ff */
[----:B------:R-:W-:Y:S02]  /*0120*/  UIADD3.X UR5, UPT, UPT, URZ, UR5, URZ, UP0, !UPT ;  /* 0x00000005ff057290 */ /* 0x000fe400087fe4ff */
[----:B-1----:R0:W-:Y:S01]  /*0130*/  STG.E desc[UR8][R2.64], RZ ;  /* 0x000000ff02007986 */ /* 0x0021e2000c101908 */
[----:B------:R-:W-:Y:S01]  /*0140*/  UIADD3.X UR7, UPT, UPT, URZ, UR7, URZ, UP1, !UPT ;  /* 0x00000007ff077290 */ /* 0x000fe20008ffe4ff */
[----:B------:R-:W-:Y:S02]  /*0150*/  MOV R6, UR6 ;  /* 0x0000000600067c02 */ /* 0x000fe40008000f00 */
[----:B------:R-:W-:-:S02]  /*0160*/  MOV R5, UR5 ;  /* 0x0000000500057c02 */ /* 0x000fc40008000f00 */
[----:B------:R-:W-:Y:S01]  /*0170*/  MOV R4, UR4 ;  /* 0x0000000400047c02 */ /* 0x000fe20008000f00 */
[----:B------:R-:W-:Y:S01]  /*0180*/  UMOV UR4, URZ ;  /* 0x000000ff00047c82 */ /* 0x000fe20008000000 */
[----:B------:R-:W-:-:S07]  /*0190*/  MOV R7, UR7 ;  /* 0x0000000700077c02 */ /* 0x000fce0008000f00 */
.L_x_2:
[----:B------:R-:W-:-:S04]  /*01a0*/  IMAD.WIDE R14, R9, 0x4, R4 ;  /* 0x00000004090e7825 */ /* 0x000fc800078e0204 */
[----:B------:R-:W-:Y:S01]  /*01b0*/  IMAD.WIDE R12, R11, 0x4, R6 ;  /* 0x000000040b0c7825 */ /* 0x000fe200078e0206 */
[----:B--2---:R-:W2:Y:S04]  /*01c0*/  LDG.E R0, desc[UR8][R14.64+-0x10] ;  /* 0xfffff0080e007981 */ /* 0x004ea8000c1e1900 */
[----:B------:R-:W2:Y:S02]  /*01d0*/  LDG.E R8, desc[UR8][R12.64+-0x4000] ;  /* 0xffc000080c087981 */ /* 0x000ea4000c1e1900 */
[----:B--2---:R-:W-:-:S05]  /*01e0*/  FFMA R17, R0, R8, R17 ;  /* 0x0000000800117223 */ /* 0x004fca0000000011 */
[----:B------:R1:W-:Y:S04]  /*01f0*/  STG.E desc[UR8][R2.64], R17 ;  /* 0x0000001102007986 */ /* 0x0003e8000c101908 */
[----:B------:R-:W2:Y:S04]  /*0200*/  LDG.E R0, desc[UR8][R14.64+-0xc] ;  /* 0xfffff4080e007981 */ /* 0x000ea8000c1e1900 */
[----:B------:R-:W2:Y:S02]  /*0210*/  LDG.E R8, desc[UR8][R12.64+-0x3000] ;  /* 0xffd000080c087981 */ /* 0x000ea4000c1e1900 */
[----:B--2---:R-:W-:-:S05]  /*0220*/  FFMA R19, R0, R8, R17 ;  /* 0x0000000800137223 */ /* 0x004fca0000000011 */
[----:B------:R2:W-:Y:S04]  /*0230*/  STG.E desc[UR8][R2.64], R19 ;  /* 0x0000001302007986 */ /* 0x0005e8000c101908 */
[----:B------:R-:W3:Y:S04]  /*0240*/  LDG.E R0, desc[UR8][R14.64+-0x8] ;  /* 0xfffff8080e007981 */ /* 0x000ee8000c1e1900 */
[----:B------:R-:W3:Y:S02]  /*0250*/  LDG.E R8, desc[UR8][R12.64+-0x2000] ;  /* 0xffe000080c087981 */ /* 0x000ee4000c1e1900 */
[----:B---3--:R-:W-:-:S05]  /*0260*/  FFMA R21, R0, R8, R19 ;  /* 0x0000000800157223 */ /* 0x008fca0000000013 */
[----:B------:R3:W-:Y:S04]  /*0270*/  STG.E desc[UR8][R2.64], R21 ;  /* 0x0000001502007986 */ /* 0x0007e8000c101908 */
[----:B------:R-:W1:Y:S04]  /*0280*/  LDG.E R0, desc[UR8][R14.64+-0x4] ;  /* 0xfffffc080e007981 */ /* 0x000e68000c1e1900 */
[----:B------:R-:W1:Y:S02]  /*0290*/  LDG.E R8, desc[UR8][R12.64+-0x1000] ;  /* 0xfff000080c087981 */ /* 0x000e64000c1e1900 */
[----:B-1----:R-:W-:-:S05]  /*02a0*/  FFMA R17, R0, R8, R21 ;  /* 0x0000000800117223 */ /* 0x002fca0000000015 */
        /* <DEDUP_REMOVED lines=9> */
[----:B------:R-:W4:Y:S04]  /*0340*/  LDG.E R0, desc[UR8][R14.64+0x8] ;  /* 0x000008080e007981 */ /* 0x000f28000c1e1900 */
[----:B------:R-:W4:Y:S02]  /*0350*/  LDG.E R8, desc[UR8][R12.64+0x2000] ;  /* 0x002000080c087981 */ /* 0x000f24000c1e1900 */
[----:B----4-:R-:W-:-:S05]  /*0360*/  FFMA R23, R0, R8, R21 ;  /* 0x0000000800177223 */ /* 0x010fca0000000015 */
[----:B------:R-:W-:Y:S04]  /*0370*/  STG.E desc[UR8][R2.64], R23 ;  /* 0x0000001702007986 */ /* 0x000fe8000c101908 */
[----:B------:R-:W4:Y:S04]  /*0380*/  LDG.E R0, desc[UR8][R14.64+0xc] ;  /* 0x00000c080e007981 */ /* 0x000f28000c1e1900 */
[----:B------:R-:W4:Y:S01]  /*0390*/  LDG.E R8, desc[UR8][R12.64+0x3000] ;  /* 0x003000080c087981 */ /* 0x000f22000c1e1900 */
[----:B-1----:R-:W-:Y:S02]  /*03a0*/  IADD3 R17, PT, PT, R9, 0x8, RZ ;  /* 0x0000000809117810 */ /* 0x002fe40007ffe0ff */
[----:B--2---:R-:W-:-:S03]  /*03b0*/  IADD3 R19, PT, PT, R11, 0x2000, RZ ;  /* 0x000020000b137810 */ /* 0x004fc60007ffe0ff */
[----:B------:R-:W-:-:S04]  /*03c0*/  IMAD.WIDE R16, R17, 0x4, R4 ;  /* 0x0000000411107825 */ /* 0x000fc800078e0204 */
[----:B------:R-:W-:-:S04]  /*03d0*/  IMAD.WIDE R18, R19, 0x4, R6 ;  /* 0x0000000413127825 */ /* 0x000fc800078e0206 */
[----:B----4-:R-:W-:-:S05]  /*03e0*/  FFMA R25, R0, R8, R23 ;  /* 0x0000000800197223 */ /* 0x010fca0000000017 */
[----:B------:R-:W-:Y:S04]  /*03f0*/  STG.E desc[UR8][R2.64], R25 ;  /* 0x0000001902007986 */ /* 0x000fe8000c101908 */
[----:B------:R-:W3:Y:S04]  /*0400*/  LDG.E R0, desc[UR8][R16.64+-0x10] ;  /* 0xfffff00810007981 */ /* 0x000ee8000c1e1900 */
[----:B------:R-:W3:Y:S02]  /*0410*/  LDG.E R8, desc[UR8][R18.64+-0x4000] ;  /* 0xffc0000812087981 */ /* 0x000ee4000c1e1900 */
[----:B---3--:R-:W-:-:S05]  /*0420*/  FFMA R21, R0, R8, R25 ;  /* 0x0000000800157223 */ /* 0x008fca0000000019 */
        /* <DEDUP_REMOVED lines=25> */
[----:B------:R-:W2:Y:S04]  /*05c0*/  LDG.E R0, desc[UR8][R16.64+0xc] ;  /* 0x00000c0810007981 */ /* 0x000ea8000c1e1900 */
[----:B------:R-:W2:Y:S01]  /*05d0*/  LDG.E R8, desc[UR8][R18.64+0x3000] ;  /* 0x0030000812087981 */ /* 0x000ea2000c1e1900 */
[----:B-1----:R-:W-:Y:S02]  /*05e0*/  IADD3 R21, PT, PT, R9, 0x10, RZ ;  /* 0x0000001009157810 */ /* 0x002fe40007ffe0ff */
[----:B------:R-:W-:-:S03]  /*05f0*/  IADD3 R23, PT, PT, R11, 0x4000, RZ ;  /* 0x000040000b177810 */ /* 0x000fc60007ffe0ff */
[----:B------:R-:W-:-:S04]  /*0600*/  IMAD.WIDE R20, R21, 0x4, R4 ;  /* 0x0000000415147825 */ /* 0x000fc800078e0204 */
[----:B------:R-:W-:-:S04]  /*0610*/  IMAD.WIDE R22, R23, 0x4, R6 ;  /* 0x0000000417167825 */ /* 0x000fc800078e0206 */
[----:B--2---:R-:W-:-:S05]  /*0620*/  FFMA R13, R0, R8, R25 ;  /* 0x00000008000d7223 */ /* 0x004fca0000000019 */
[----:B------:R1:W-:Y:S04]  /*0630*/  STG.E desc[UR8][R2.64], R13 ;  /* 0x0000000d02007986 */ /* 0x0003e8000c101908 */
[----:B------:R-:W3:Y:S04]  /*0640*/  LDG.E R0, desc[UR8][R20.64+-0x10] ;  /* 0xfffff00814007981 */ /* 0x000ee8000c1e1900 */
[----:B------:R-:W3:Y:S02]  /*0650*/  LDG.E R8, desc[UR8][R22.64+-0x4000] ;  /* 0xffc0000816087981 */ /* 0x000ee4000c1e1900 */
[----:B---3--:R-:W-:-:S05]  /*0660*/  FFMA R15, R0, R8, R13 ;  /* 0x00000008000f7223 */ /* 0x008fca000000000d */
        /* <DEDUP_REMOVED lines=21> */
[----:B------:R-:W4:Y:S04]  /*07c0*/  LDG.E R0, desc[UR8][R20.64+0x8] ;  /* 0x0000080814007981 */ /* 0x000f28000c1e1900 */
[----:B------:R-:W4:Y:S02]  /*07d0*/  LDG.E R8, desc[UR8][R22.64+0x2000] ;  /* 0x0020000816087981 */ /* 0x000f24000c1e1900 */
[----:B----4-:R-:W-:-:S05]  /*07e0*/  FFMA R19, R0, R8, R13 ;  /* 0x0000000800137223 */ /* 0x010fca000000000d */
[----:B------:R4:W-:Y:S04]  /*07f0*/  STG.E desc[UR8][R2.64], R19 ;  /* 0x0000001302007986 */ /* 0x0009e8000c101908 */
[----:B------:R-:W5:Y:S04]  /*0800*/  LDG.E R0, desc[UR8][R20.64+0xc] ;  /* 0x00000c0814007981 */ /* 0x000f68000c1e1900 */
[----:B------:R-:W5:Y:S01]  /*0810*/  LDG.E R8, desc[UR8][R22.64+0x3000] ;  /* 0x0030000816087981 */ /* 0x000f62000c1e1900 */
[----:B--2---:R-:W-:Y:S02]  /*0820*/  IADD3 R15, PT, PT, R9, 0x18, RZ ;  /* 0x00000018090f7810 */ /* 0x004fe40007ffe0ff */
[----:B---3--:R-:W-:-:S03]  /*0830*/  IADD3 R17, PT, PT, R11, 0x6000, RZ ;  /* 0x000060000b117810 */ /* 0x008fc60007ffe0ff */
[----:B------:R-:W-:-:S04]  /*0840*/  IMAD.WIDE R14, R15, 0x4, R4 ;  /* 0x000000040f0e7825 */ /* 0x000fc800078e0204 */
[----:B-1----:R-:W-:-:S04]  /*0850*/  IMAD.WIDE R12, R17, 0x4, R6 ;  /* 0x00000004110c7825 */ /* 0x002fc800078e0206 */
[----:B-----5:R-:W-:-:S05]  /*0860*/  FFMA R25, R0, R8, R19 ;  /* 0x0000000800197223 */ /* 0x020fca0000000013 */
[----:B------:R-:W-:Y:S04]  /*0870*/  STG.E desc[UR8][R2.64], R25 ;  /* 0x0000001902007986 */ /* 0x000fe8000c101908 */
[----:B------:R-:W2:Y:S04]  /*0880*/  LDG.E R0, desc[UR8][R14.64+-0x10] ;  /* 0xfffff0080e007981 */ /* 0x000ea8000c1e1900 */
[----:B------:R-:W2:Y:S02]  /*0890*/  LDG.E R17, desc[UR8][R12.64+-0x4000] ;  /* 0xffc000080c117981 */ /* 0x000ea4000c1e1900 */
[----:B--2---:R-:W-:-:S05]  /*08a0*/  FFMA R17, R0, R17, R25 ;  /* 0x0000001100117223 */ /* 0x004fca0000000019 */
[----:B------:R1:W-:Y:S04]  /*08b0*/  STG.E desc[UR8][R2.64], R17 ;  /* 0x0000001102007986 */ /* 0x0003e8000c101908 */
[----:B------:R-:W4:Y:S04]  /*08c0*/  LDG.E R0, desc[UR8][R14.64+-0xc] ;  /* 0xfffff4080e007981 */ /* 0x000f28000c1e1900 */
[----:B------:R-:W4:Y:S02]  /*08d0*/  LDG.E R8, desc[UR8][R12.64+-0x3000] ;  /* 0xffd000080c087981 */ /* 0x000f24000c1e1900 */
[----:B----4-:R-:W-:-:S05]  /*08e0*/  FFMA R19, R0, R8, R17 ;  /* 0x0000000800137223 */ /* 0x010fca0000000011 */
        /* <DEDUP_REMOVED lines=21> */
[----:B------:R-:W3:Y:S04]  /*0a40*/  LDG.E R0, desc[UR8][R14.64+0xc] ;  /* 0x00000c080e007981 */ /* 0x000ee8000c1e1900 */
[----:B-1----:R-:W3:Y:S01]  /*0a50*/  LDG.E R17, desc[UR8][R12.64+0x3000] ;  /* 0x003000080c117981 */ /* 0x002ee2000c1e1900 */
[----:B------:R-:W-:Y:S01]  /*0a60*/  UIADD3 UR4, UPT, UPT, UR4, 0x20, URZ ;  /* 0x0000002004047890 */ /* 0x000fe2000fffe0ff */
[----:B------:R-:W-:-:S02]  /*0a70*/  IADD3 R9, PT, PT, R9, 0x20, RZ ;  /* 0x0000002009097810 */ /* 0x000fc40007ffe0ff */
[----:B------:R-:W-:Y:S01]  /*0a80*/  IADD3 R11, PT, PT, R11, 0x8000, RZ ;  /* 0x000080000b0b7810 */ /* 0x000fe20007ffe0ff */
[----:B------:R-:W-:Y:S01]  /*0a90*/  UISETP.NE.AND UP0, UPT, UR4, 0x400, UPT ;  /* 0x000004000400788c */ /* 0x000fe2000bf05270 */
[----:B---3--:R-:W-:-:S05]  /*0aa0*/  FFMA R17, R0, R17, R23 ;  /* 0x0000001100117223 */ /* 0x008fca0000000017 */
[----:B------:R2:W-:Y:S03]  /*0ab0*/  STG.E desc[UR8][R2.64], R17 ;  /* 0x0000001102007986 */ /* 0x0005e6000c101908 */
[----:B------:R-:W-:Y:S05]  /*0ac0*/  BRA.U UP0, `(.L_x_2) ;  /* 0xfffffff500b47547 */ /* 0x000fea000b83ffff */
[----:B------:R-:W-:Y:S05]  /*0ad0*/  EXIT ;  /* 0x000000000000794d */ /* 0x000fea0003800000 */
.L_x_3:
        /* <DEDUP_REMOVED lines=10> */
.L_x_5:


//--------------------- .nv.shared._Z19gemm_gpu_block_implILi32EEvPfS0_S0_ --------------------------
	.section	.nv.shared._Z19gemm_gpu_block_implILi32EEvPfS0_S0_,"aw",@nobits
	.sectionflags	@""
	.align	4
.nv.shared._Z19gemm_gpu_block_implILi32EEvPfS0_S0_:
	.zero		9216


//--------------------- .nv.shared.reserved.0     --------------------------
	.section	.nv.shared.reserved.0,"aw",@nobits
	.weak		__nv_reservedSMEM_offset_0_alias
	.size		__nv_reservedSMEM_offset_0_alias, 0, 64
	.other		__nv_reservedSMEM_offset_0_alias,@"STO_CUDA_RESERVED_SHARED STV_DEFAULT"
__nv_reservedSMEM_offset_0_alias:
	.zero		0
	.zero		64


//--------------------- .nv.constant0._Z19gemm_gpu_block_implILi32EEvPfS0_S0_ --------------------------
	.section	.nv.constant0._Z19gemm_gpu_block_implILi32EEvPfS0_S0_,"a",@progbits
	.sectionflags	@""
	.align	4
.nv.constant0._Z19gemm_gpu_block_implILi32EEvPfS0_S0_:
	.zero		920


//--------------------- .nv.constant0._Z13gemm_gpu_implPfS_S_ --------------------------
	.section	.nv.constant0._Z13gemm_gpu_implPfS_S_,"a",@progbits
	.sectionflags	@""
	.align	4
.nv.constant0._Z13gemm_gpu_implPfS_S_:
	.zero		920


//--------------------- SYMBOLS --------------------------

	.type		.nv.reservedSmem.offset0,@object
	.size		.nv.reservedSmem.offset0,0x4
	.type		.nv.reservedSmem.cap,@object
	.size		.nv.reservedSmem.cap,0x4
